//
// Generated by NVIDIA NVVM Compiler
//
// Compiler Build ID: CL-36424714
// Cuda compilation tools, release 13.0, V13.0.88
// Based on NVVM 20.0.0
//

.version 9.0
.target sm_100
.address_size 64

	// .globl	_Z20crossCorrelateKernelPfS_i
.const .align 4 .b8 d_kernel[256];

.visible .entry _Z20crossCorrelateKernelPfS_i(
	.param .u64 .ptr .align 1 _Z20crossCorrelateKernelPfS_i_param_0,
	.param .u64 .ptr .align 1 _Z20crossCorrelateKernelPfS_i_param_1,
	.param .u32 _Z20crossCorrelateKernelPfS_i_param_2
)
{
	.reg .pred 	%p<5>;
	.reg .b32 	%r<21>;
	.reg .b32 	%f<52>;
	.reg .b64 	%rd<16>;

	ld.param.u64 	%rd4, [_Z20crossCorrelateKernelPfS_i_param_0];
	ld.param.u64 	%rd5, [_Z20crossCorrelateKernelPfS_i_param_1];
	ld.param.u32 	%r9, [_Z20crossCorrelateKernelPfS_i_param_2];
	mov.u32 	%r10, %ctaid.x;
	mov.u32 	%r11, %ntid.x;
	mov.u32 	%r12, %tid.x;
	mad.lo.s32 	%r1, %r10, %r11, %r12;
	mov.u32 	%r13, %ctaid.y;
	mov.u32 	%r14, %ntid.y;
	mov.u32 	%r15, %tid.y;
	mad.lo.s32 	%r16, %r13, %r14, %r15;
	setp.gt.s32 	%p1, %r1, 248;
	setp.gt.u32 	%p2, %r16, 248;
	or.pred  	%p3, %p1, %p2;
	@%p3 bra 	$L__BB0_4;
	mad.lo.s32 	%r19, %r9, %r16, %r1;
	shl.b32 	%r4, %r9, 1;
	mov.u64 	%rd7, d_kernel;
	add.s64 	%rd15, %rd7, 32;
	cvta.to.global.u64 	%rd1, %rd4;
	mov.f32 	%f51, 0f00000000;
	mov.b32 	%r20, 0;
	mul.wide.s32 	%rd10, %r9, 4;
$L__BB0_2:
	mul.wide.s32 	%rd8, %r19, 4;
	add.s64 	%rd9, %rd1, %rd8;
	ld.global.f32 	%f4, [%rd9];
	ld.const.f32 	%f5, [%rd15+-32];
	fma.rn.f32 	%f6, %f4, %f5, %f51;
	ld.global.f32 	%f7, [%rd9+4];
	ld.const.f32 	%f8, [%rd15+-28];
	fma.rn.f32 	%f9, %f7, %f8, %f6;
	ld.global.f32 	%f10, [%rd9+8];
	ld.const.f32 	%f11, [%rd15+-24];
	fma.rn.f32 	%f12, %f10, %f11, %f9;
	ld.global.f32 	%f13, [%rd9+12];
	ld.const.f32 	%f14, [%rd15+-20];
	fma.rn.f32 	%f15, %f13, %f14, %f12;
	ld.global.f32 	%f16, [%rd9+16];
	ld.const.f32 	%f17, [%rd15+-16];
	fma.rn.f32 	%f18, %f16, %f17, %f15;
	ld.global.f32 	%f19, [%rd9+20];
	ld.const.f32 	%f20, [%rd15+-12];
	fma.rn.f32 	%f21, %f19, %f20, %f18;
	ld.global.f32 	%f22, [%rd9+24];
	ld.const.f32 	%f23, [%rd15+-8];
	fma.rn.f32 	%f24, %f22, %f23, %f21;
	ld.global.f32 	%f25, [%rd9+28];
	ld.const.f32 	%f26, [%rd15+-4];
	fma.rn.f32 	%f27, %f25, %f26, %f24;
	add.s64 	%rd11, %rd9, %rd10;
	ld.global.f32 	%f28, [%rd11];
	ld.const.f32 	%f29, [%rd15];
	fma.rn.f32 	%f30, %f28, %f29, %f27;
	ld.global.f32 	%f31, [%rd11+4];
	ld.const.f32 	%f32, [%rd15+4];
	fma.rn.f32 	%f33, %f31, %f32, %f30;
	ld.global.f32 	%f34, [%rd11+8];
	ld.const.f32 	%f35, [%rd15+8];
	fma.rn.f32 	%f36, %f34, %f35, %f33;
	ld.global.f32 	%f37, [%rd11+12];
	ld.const.f32 	%f38, [%rd15+12];
	fma.rn.f32 	%f39, %f37, %f38, %f36;
	ld.global.f32 	%f40, [%rd11+16];
	ld.const.f32 	%f41, [%rd15+16];
	fma.rn.f32 	%f42, %f40, %f41, %f39;
	ld.global.f32 	%f43, [%rd11+20];
	ld.const.f32 	%f44, [%rd15+20];
	fma.rn.f32 	%f45, %f43, %f44, %f42;
	ld.global.f32 	%f46, [%rd11+24];
	ld.const.f32 	%f47, [%rd15+24];
	fma.rn.f32 	%f48, %f46, %f47, %f45;
	ld.global.f32 	%f49, [%rd11+28];
	ld.const.f32 	%f50, [%rd15+28];
	fma.rn.f32 	%f51, %f49, %f50, %f48;
	add.s32 	%r20, %r20, 2;
	add.s32 	%r19, %r19, %r4;
	add.s64 	%rd15, %rd15, 64;
	setp.ne.s32 	%p4, %r20, 8;
	@%p4 bra 	$L__BB0_2;
	mad.lo.s32 	%r18, %r16, 249, %r1;
	cvta.to.global.u64 	%rd12, %rd5;
	mul.wide.s32 	%rd13, %r18, 4;
	add.s64 	%rd14, %rd12, %rd13;
	st.global.f32 	[%rd14], %f51;
$L__BB0_4:
	ret;

}


// ===== COMPILED SASS (sm_100) =====

	.target	sm_100

	.elftype	@"ET_EXEC"


//--------------------- .note.nv.tkinfo           --------------------------
	.section	.note.nv.tkinfo,"",@"SHT_NOTE"
	.sectionflags	@"SHF_NOTE_NV_TKINFO"
	.tkinfo
        /*0018*/ 	.word	0x00000002
        /*0030*/ 	.string	""
        /*0030*/ 	.string	"ptxas"
        /*0030*/ 	.string	"Cuda compilation tools, release 13.0, V13.0.88"
        /*0030*/ 	.string	"Build cuda_13.0.r13.0/compiler.36424714_0"
        /*0030*/ 	.string	"-arch sm_100 -m 64 "



//--------------------- .note.nv.cuinfo           --------------------------
	.section	.note.nv.cuinfo,"",@"SHT_NOTE"
	.sectionflags	@"SHF_NOTE_NV_CUINFO"
        /*0018*/ 	.short	0x0002
        /*001a*/ 	.short	0x0064
        /*001c*/ 	.short	0x0082
	.zero		2


//--------------------- .nv.info                  --------------------------
	.section	.nv.info,"",@"SHT_CUDA_INFO"
	.align	4


	//----- nvinfo : EIATTR_REGCOUNT
	.align		4
        /*0000*/ 	.byte	0x04, 0x2f
        /*0002*/ 	.short	(.L_2 - .L_1)
	.align		4
.L_1:
        /*0004*/ 	.word	index@(_Z20crossCorrelateKernelPfS_i)
        /*0008*/ 	.word	0x00000020


	//----- nvinfo : EIATTR_FRAME_SIZE
	.align		4
.L_2:
        /*000c*/ 	.byte	0x04, 0x11
        /*000e*/ 	.short	(.L_4 - .L_3)
	.align		4
.L_3:
        /*0010*/ 	.word	index@(_Z20crossCorrelateKernelPfS_i)
        /*0014*/ 	.word	0x00000000


	//----- nvinfo : EIATTR_MIN_STACK_SIZE
	.align		4
.L_4:
        /*0018*/ 	.byte	0x04, 0x12
        /*001a*/ 	.short	(.L_6 - .L_5)
	.align		4
.L_5:
        /*001c*/ 	.word	index@(_Z20crossCorrelateKernelPfS_i)
        /*0020*/ 	.word	0x00000000
.L_6:


//--------------------- .nv.compat                --------------------------
	.section	.nv.compat,"",@"SHT_CUDA_COMPAT_INFO"
	.align	4
        /*0000*/ 	.byte	0x02, 0x09, 0x00, 0x00, 0x02, 0x02, 0x01, 0x00, 0x02, 0x05, 0x05, 0x00, 0x03, 0x07, 0x01, 0x01
        /*0010*/ 	.byte	0x02, 0x03, 0x00, 0x00, 0x02, 0x06, 0x01, 0x00, 0x04, 0x0b, 0x08, 0x00, 0x09, 0x00, 0x00, 0x00
        /*0020*/ 	.byte	0x00, 0x00, 0x00, 0x00


//--------------------- .nv.info._Z20crossCorrelateKernelPfS_i --------------------------
	.section	.nv.info._Z20crossCorrelateKernelPfS_i,"",@"SHT_CUDA_INFO"
	.sectionflags	@""
	.align	4


	//----- nvinfo : EIATTR_CUDA_API_VERSION
	.align		4
        /*0000*/ 	.byte	0x04, 0x37
        /*0002*/ 	.short	(.L_8 - .L_7)
.L_7:
        /*0004*/ 	.word	0x00000082


	//----- nvinfo : EIATTR_KPARAM_INFO
	.align		4
.L_8:
        /*0008*/ 	.byte	0x04, 0x17
        /*000a*/ 	.short	(.L_10 - .L_9)
.L_9:
        /*000c*/ 	.word	0x00000000
        /*0010*/ 	.short	0x0002
        /*0012*/ 	.short	0x0010
        /*0014*/ 	.byte	0x00, 0xf0, 0x11, 0x00


	//----- nvinfo : EIATTR_KPARAM_INFO
	.align		4
.L_10:
        /*0018*/ 	.byte	0x04, 0x17
        /*001a*/ 	.short	(.L_12 - .L_11)
.L_11:
        /*001c*/ 	.word	0x00000000
        /*0020*/ 	.short	0x0001
        /*0022*/ 	.short	0x0008
        /*0024*/ 	.byte	0x00, 0xf5, 0x21, 0x00


	//----- nvinfo : EIATTR_KPARAM_INFO
	.align		4
.L_12:
        /*0028*/ 	.byte	0x04, 0x17
        /*002a*/ 	.short	(.L_14 - .L_13)
.L_13:
        /*002c*/ 	.word	0x00000000
        /*0030*/ 	.short	0x0000
        /*0032*/ 	.short	0x0000
        /*0034*/ 	.byte	0x00, 0xf5, 0x21, 0x00


	//----- nvinfo : EIATTR_SPARSE_MMA_MASK
	.align		4
.L_14:
        /*0038*/ 	.byte	0x03, 0x50
        /*003a*/ 	.short	0x0000


	//----- nvinfo : EIATTR_MAXREG_COUNT
	.align		4
        /*003c*/ 	.byte	0x03, 0x1b
        /*003e*/ 	.short	0x00ff


	//----- nvinfo : EIATTR_MERCURY_ISA_VERSION
	.align		4
        /*0040*/ 	.byte	0x03, 0x5f
        /*0042*/ 	.short	0x0101


	//----- nvinfo : EIATTR_VRC_CTA_INIT_COUNT
	.align		4
        /*0044*/ 	.byte	0x02, 0x4a
	.zero		1
	.zero		1


	//----- nvinfo : EIATTR_EXIT_INSTR_OFFSETS
	.align		4
        /*0048*/ 	.byte	0x04, 0x1c
        /*004a*/ 	.short	(.L_16 - .L_15)


	//   ....[0]....
.L_15:
        /*004c*/ 	.word	0x000000b0


	//   ....[1]....
        /*0050*/ 	.word	0x00000af0


	//----- nvinfo : EIATTR_CBANK_PARAM_SIZE
	.align		4
.L_16:
        /*0054*/ 	.byte	0x03, 0x19
        /*0056*/ 	.short	0x0014


	//----- nvinfo : EIATTR_PARAM_CBANK
	.align		4
        /*0058*/ 	.byte	0x04, 0x0a
        /*005a*/ 	.short	(.L_18 - .L_17)
	.align		4
.L_17:
        /*005c*/ 	.word	index@(.nv.constant0._Z20crossCorrelateKernelPfS_i)
        /*0060*/ 	.short	0x0380
        /*0062*/ 	.short	0x0014


	//----- nvinfo : EIATTR_SW_WAR
	.align		4
.L_18:
        /*0064*/ 	.byte	0x04, 0x36
        /*0066*/ 	.short	(.L_20 - .L_19)
.L_19:
        /*0068*/ 	.word	0x00000008
.L_20:


//--------------------- .nv.callgraph             --------------------------
	.section	.nv.callgraph,"",@"SHT_CUDA_CALLGRAPH"
	.align	4
	.sectionentsize	8
	.align		4
        /*0000*/ 	.word	0x00000000
	.align		4
        /*0004*/ 	.word	0xffffffff
	.align		4
        /*0008*/ 	.word	0x00000000
	.align		4
        /*000c*/ 	.word	0xfffffffe
	.align		4
        /*0010*/ 	.word	0x00000000
	.align		4
        /*0014*/ 	.word	0xfffffffd
	.align		4
        /*0018*/ 	.word	0x00000000
	.align		4
        /*001c*/ 	.word	0xfffffffc


//--------------------- .nv.constant3             --------------------------
	.section	.nv.constant3,"a",@progbits
	.align	4
.nv.constant3:
	.type		d_kernel,@object
	.size		d_kernel,(.L_0 - d_kernel)
d_kernel:
	.zero		256
.L_0:


//--------------------- .text._Z20crossCorrelateKernelPfS_i --------------------------
	.section	.text._Z20crossCorrelateKernelPfS_i,"ax",@progbits
	.align	128
        .global         _Z20crossCorrelateKernelPfS_i
        .type           _Z20crossCorrelateKernelPfS_i,@function
        .size           _Z20crossCorrelateKernelPfS_i,(.L_x_1 - _Z20crossCorrelateKernelPfS_i)
        .other          _Z20crossCorrelateKernelPfS_i,@"STO_CUDA_ENTRY STV_DEFAULT"
_Z20crossCorrelateKernelPfS_i:
.text._Z20crossCorrelateKernelPfS_i:
[----:B------:R-:W-:Y:S01]  /*0000*/  LDC R1, c[0x0][0x37c] ;  /* 0x0000df00ff017b82 */ /* 0x000fe20000000800 */
[----:B------:R-:W0:Y:S07]  /*0010*/  S2R R0, SR_TID.Y ;  /* 0x0000000000007919 */ /* 0x000e2e0000002200 */
[----:B------:R-:W1:Y:S01]  /*0020*/  LDC R10, c[0x0][0x360] ;  /* 0x0000d800ff0a7b82 */ /* 0x000e620000000800 */
[----:B------:R-:W1:Y:S07]  /*0030*/  S2R R3, SR_TID.X ;  /* 0x0000000000037919 */ /* 0x000e6e0000002100 */
[----:B------:R-:W0:Y:S08]  /*0040*/  S2UR UR5, SR_CTAID.Y ;  /* 0x00000000000579c3 */ /* 0x000e300000002600 */
[----:B------:R-:W0:Y:S08]  /*0050*/  LDC R13, c[0x0][0x364] ;  /* 0x0000d900ff0d7b82 */ /* 0x000e300000000800 */
[----:B------:R-:W1:Y:S01]  /*0060*/  S2UR UR4, SR_CTAID.X ;  /* 0x00000000000479c3 */ /* 0x000e620000002500 */
[----:B0-----:R-:W-:-:S05]  /*0070*/  IMAD R13, R13, UR5, R0 ;  /* 0x000000050d0d7c24 */ /* 0x001fca000f8e0200 */
[----:B------:R-:W-:Y:S01]  /*0080*/  ISETP.GT.U32.AND P0, PT, R13, 0xf8, PT ;  /* 0x000000f80d00780c */ /* 0x000fe20003f04070 */
[----:B-1----:R-:W-:-:S05]  /*0090*/  IMAD R10, R10, UR4, R3 ;  /* 0x000000040a0a7c24 */ /* 0x002fca000f8e0203 */
[----:B------:R-:W-:-:S13]  /*00a0*/  ISETP.GT.OR P0, PT, R10, 0xf8, P0 ;  /* 0x000000f80a00780c */ /* 0x000fda0000704670 */
[----:B------:R-:W-:Y:S05]  /*00b0*/  @P0 EXIT ;  /* 0x000000000000094d */ /* 0x000fea0003800000 */
[----:B------:R-:W0:Y:S01]  /*00c0*/  LDC R15, c[0x0][0x390] ;  /* 0x0000e400ff0f7b82 */ /* 0x000e220000000800 */
[----:B------:R-:W1:Y:S01]  /*00d0*/  LDCU.64 UR4, c[0x0][0x358] ;  /* 0x00006b00ff0477ac */ /* 0x000e620008000a00 */
[----:B------:R-:W2:Y:S06]  /*00e0*/  LDCU.128 UR8, c[0x3][URZ] ;  /* 0x00c00000ff0877ac */ /* 0x000eac0008000c00 */
[----:B------:R-:W3:Y:S01]  /*00f0*/  LDC.64 R2, c[0x0][0x380] ;  /* 0x0000e000ff027b82 */ /* 0x000ee20000000a00 */
[----:B------:R-:W4:Y:S01]  /*0100*/  LDCU.128 UR12, c[0x3][0x10] ;  /* 0x00c00200ff0c77ac */ /* 0x000f220008000c00 */
[----:B0-----:R-:W-:-:S04]  /*0110*/  IMAD R18, R13, R15, R10 ;  /* 0x0000000f0d127224 */ /* 0x001fc800078e020a */
[----:B---3--:R-:W-:-:S05]  /*0120*/  IMAD.WIDE R6, R18, 0x4, R2 ;  /* 0x0000000412067825 */ /* 0x008fca00078e0202 */
[----:B-1----:R-:W2:Y:S04]  /*0130*/  LDG.E R0, desc[UR4][R6.64] ;  /* 0x0000000406007981 */ /* 0x002ea8000c1e1900 */
[----:B------:R-:W3:Y:S04]  /*0140*/  LDG.E R24, desc[UR4][R6.64+0x4] ;  /* 0x0000040406187981 */ /* 0x000ee8000c1e1900 */
[----:B------:R-:W5:Y:S04]  /*0150*/  LDG.E R23, desc[UR4][R6.64+0x8] ;  /* 0x0000080406177981 */ /* 0x000f68000c1e1900 */
[----:B------:R-:W4:Y:S04]  /*0160*/  LDG.E R26, desc[UR4][R6.64+0xc] ;  /* 0x00000c04061a7981 */ /* 0x000f28000c1e1900 */
[----:B------:R-:W4:Y:S04]  /*0170*/  LDG.E R22, desc[UR4][R6.64+0x10] ;  /* 0x0000100406167981 */ /* 0x000f28000c1e1900 */
[----:B------:R-:W4:Y:S04]  /*0180*/  LDG.E R21, desc[UR4][R6.64+0x14] ;  /* 0x0000140406157981 */ /* 0x000f28000c1e1900 */
[----:B------:R-:W4:Y:S04]  /*0190*/  LDG.E R20, desc[UR4][R6.64+0x18] ;  /* 0x0000180406147981 */ /* 0x000f28000c1e1900 */
[----:B------:R0:W4:Y:S01]  /*01a0*/  LDG.E R14, desc[UR4][R6.64+0x1c] ;  /* 0x00001c04060e7981 */ /* 0x000122000c1e1900 */
[----:B------:R-:W-:-:S05]  /*01b0*/  IMAD.WIDE R4, R15, 0x4, R6 ;  /* 0x000000040f047825 */ /* 0x000fca00078e0206 */
[----:B------:R-:W4:Y:S04]  /*01c0*/  LDG.E R8, desc[UR4][R4.64] ;  /* 0x0000000404087981 */ /* 0x000f28000c1e1900 */
[----:B------:R-:W4:Y:S04]  /*01d0*/  LDG.E R16, desc[UR4][R4.64+0x4] ;  /* 0x0000040404107981 */ /* 0x000f28000c1e1900 */
[----:B------:R-:W4:Y:S04]  /*01e0*/  LDG.E R11, desc[UR4][R4.64+0x8] ;  /* 0x00000804040b7981 */ /* 0x000f28000c1e1900 */
[----:B------:R-:W4:Y:S04]  /*01f0*/  LDG.E R12, desc[UR4][R4.64+0xc] ;  /* 0x00000c04040c7981 */ /* 0x000f28000c1e1900 */
[----:B------:R-:W4:Y:S01]  /*0200*/  LDG.E R9, desc[UR4][R4.64+0x10] ;  /* 0x0000100404097981 */ /* 0x000f22000c1e1900 */
[----:B------:R-:W-:-:S03]  /*0210*/  LEA R18, R15, R18, 0x1 ;  /* 0x000000120f127211 */ /* 0x000fc600078e08ff */
[----:B------:R-:W4:Y:S04]  /*0220*/  LDG.E R17, desc[UR4][R4.64+0x14] ;  /* 0x0000140404117981 */ /* 0x000f28000c1e1900 */
[----:B------:R-:W4:Y:S01]  /*0230*/  LDG.E R19, desc[UR4][R4.64+0x18] ;  /* 0x0000180404137981 */ /* 0x000f22000c1e1900 */
[----:B0-----:R-:W-:-:S03]  /*0240*/  IMAD.WIDE R6, R18, 0x4, R2 ;  /* 0x0000000412067825 */ /* 0x001fc600078e0202 */
[----:B------:R0:W4:Y:S01]  /*0250*/  LDG.E R27, desc[UR4][R4.64+0x1c] ;  /* 0x00001c04041b7981 */ /* 0x000122000c1e1900 */
[----:B--2---:R-:W-:-:S03]  /*0260*/  FFMA R25, R0, UR8, RZ ;  /* 0x0000000800197c23 */ /* 0x004fc600080000ff */
[----:B------:R-:W2:Y:S01]  /*0270*/  LDG.E R0, desc[UR4][R6.64] ;  /* 0x0000000406007981 */ /* 0x000ea2000c1e1900 */
[----:B---3--:R-:W-:-:S03]  /*0280*/  FFMA R24, R24, UR9, R25 ;  /* 0x0000000918187c23 */ /* 0x008fc60008000019 */
[----:B------:R-:W3:Y:S01]  /*0290*/  LDG.E R25, desc[UR4][R6.64+0x4] ;  /* 0x0000040406197981 */ /* 0x000ee2000c1e1900 */
[----:B-----5:R-:W-:-:S03]  /*02a0*/  FFMA R23, R23, UR10, R24 ;  /* 0x0000000a17177c23 */ /* 0x020fc60008000018 */
[----:B------:R-:W5:Y:S01]  /*02b0*/  LDG.E R24, desc[UR4][R6.64+0x8] ;  /* 0x0000080406187981 */ /* 0x000f62000c1e1900 */
[----:B----4-:R-:W-:Y:S01]  /*02c0*/  FFMA R29, R26, UR11, R23 ;  /* 0x0000000b1a1d7c23 */ /* 0x010fe20008000017 */
[----:B------:R-:W1:Y:S02]  /*02d0*/  LDCU.128 UR8, c[0x3][0x20] ;  /* 0x00c00400ff0877ac */ /* 0x000e640008000c00 */
[----:B------:R-:W4:Y:S01]  /*02e0*/  LDG.E R23, desc[UR4][R6.64+0xc] ;  /* 0x00000c0406177981 */ /* 0x000f22000c1e1900 */
[----:B0-----:R-:W-:-:S03]  /*02f0*/  FFMA R4, R22, UR12, R29 ;  /* 0x0000000c16047c23 */ /* 0x001fc6000800001d */
[----:B------:R-:W4:Y:S01]  /*0300*/  LDG.E R22, desc[UR4][R6.64+0x10] ;  /* 0x0000100406167981 */ /* 0x000f22000c1e1900 */
[----:B------:R-:W-:-:S03]  /*0310*/  FFMA R21, R21, UR13, R4 ;  /* 0x0000000d15157c23 */ /* 0x000fc60008000004 */
[----:B------:R-:W4:Y:S01]  /*0320*/  LDG.E R26, desc[UR4][R6.64+0x14] ;  /* 0x00001404061a7981 */ /* 0x000f22000c1e1900 */
[----:B------:R-:W-:-:S03]  /*0330*/  FFMA R29, R20, UR14, R21 ;  /* 0x0000000e141d7c23 */ /* 0x000fc60008000015 */
[----:B------:R-:W4:Y:S04]  /*0340*/  LDG.E R21, desc[UR4][R6.64+0x18] ;  /* 0x0000180406157981 */ /* 0x000f28000c1e1900 */
[----:B------:R0:W4:Y:S01]  /*0350*/  LDG.E R20, desc[UR4][R6.64+0x1c] ;  /* 0x00001c0406147981 */ /* 0x000122000c1e1900 */
[----:B------:R-:W-:-:S04]  /*0360*/  IMAD.WIDE R4, R15, 0x4, R6 ;  /* 0x000000040f047825 */ /* 0x000fc800078e0206 */
[----:B------:R-:W-:Y:S01]  /*0370*/  FFMA R29, R14, UR15, R29 ;  /* 0x0000000f0e1d7c23 */ /* 0x000fe2000800001d */
[----:B------:R-:W0:Y:S01]  /*0380*/  LDCU.128 UR12, c[0x3][0x30] ;  /* 0x00c00600ff0c77ac */ /* 0x000e220008000c00 */
[----:B------:R-:W4:Y:S02]  /*0390*/  LDG.E R14, desc[UR4][R4.64] ;  /* 0x00000004040e7981 */ /* 0x000f24000c1e1900 */
[----:B-1----:R-:W-:Y:S02]  /*03a0*/  FFMA R29, R8, UR8, R29 ;  /* 0x00000008081d7c23 */ /* 0x002fe4000800001d */
[----:B------:R-:W4:Y:S02]  /*03b0*/  LDG.E R8, desc[UR4][R4.64+0x4] ;  /* 0x0000040404087981 */ /* 0x000f24000c1e1900 */
[----:B------:R-:W-:-:S04]  /*03c0*/  FFMA R16, R16, UR9, R29 ;  /* 0x0000000910107c23 */ /* 0x000fc8000800001d */
[----:B------:R-:W-:Y:S02]  /*03d0*/  FFMA R29, R11, UR10, R16 ;  /* 0x0000000a0b1d7c23 */ /* 0x000fe40008000010 */
[----:B------:R-:W4:Y:S02]  /*03e0*/  LDG.E R11, desc[UR4][R4.64+0x8] ;  /* 0x00000804040b7981 */ /* 0x000f24000c1e1900 */
[----:B0-----:R-:W-:Y:S01]  /*03f0*/  FFMA R6, R12, UR11, R29 ;  /* 0x0000000b0c067c23 */ /* 0x001fe2000800001d */
[----:B------:R-:W2:Y:S01]  /*0400*/  LDCU.128 UR8, c[0x3][0x40] ;  /* 0x00c00800ff0877ac */ /* 0x000ea20008000c00 */
[----:B------:R-:W4:Y:S02]  /*0410*/  LDG.E R12, desc[UR4][R4.64+0xc] ;  /* 0x00000c04040c7981 */ /* 0x000f24000c1e1900 */
[----:B------:R-:W-:Y:S02]  /*0420*/  FFMA R6, R9, UR12, R6 ;  /* 0x0000000c09067c23 */ /* 0x000fe40008000006 */
[----:B------:R-:W4:Y:S02]  /*0430*/  LDG.E R9, desc[UR4][R4.64+0x10] ;  /* 0x0000100404097981 */ /* 0x000f24000c1e1900 */
[----:B------:R-:W-:-:S02]  /*0440*/  FFMA R6, R17, UR13, R6 ;  /* 0x0000000d11067c23 */ /* 0x000fc40008000006 */
[----:B------:R-:W4:Y:S01]  /*0450*/  LDG.E R16, desc[UR4][R4.64+0x14] ;  /* 0x0000140404107981 */ /* 0x000f22000c1e1900 */
[----:B------:R-:W-:Y:S01]  /*0460*/  LEA R18, R15, R18, 0x1 ;  /* 0x000000120f127211 */ /* 0x000fe200078e08ff */
[----:B------:R-:W-:Y:S02]  /*0470*/  FFMA R6, R19, UR14, R6 ;  /* 0x0000000e13067c23 */ /* 0x000fe40008000006 */
[----:B------:R-:W4:Y:S02]  /*0480*/  LDG.E R17, desc[UR4][R4.64+0x18] ;  /* 0x0000180404117981 */ /* 0x000f24000c1e1900 */
[----:B------:R-:W-:Y:S01]  /*0490*/  FFMA R27, R27, UR15, R6 ;  /* 0x0000000f1b1b7c23 */ /* 0x000fe20008000006 */
[----:B------:R-:W-:Y:S01]  /*04a0*/  IMAD.WIDE R6, R18, 0x4, R2 ;  /* 0x0000000412067825 */ /* 0x000fe200078e0202 */
[----:B------:R0:W4:Y:S01]  /*04b0*/  LDG.E R19, desc[UR4][R4.64+0x1c] ;  /* 0x00001c0404137981 */ /* 0x000122000c1e1900 */
[----:B------:R-:W1:Y:S02]  /*04c0*/  LDCU.128 UR12, c[0x3][0x50] ;  /* 0x00c00a00ff0c77ac */ /* 0x000e640008000c00 */
[----:B--2---:R-:W-:-:S02]  /*04d0*/  FFMA R28, R0, UR8, R27 ;  /* 0x00000008001c7c23 */ /* 0x004fc4000800001b */
[----:B------:R-:W2:Y:S02]  /*04e0*/  LDG.E R0, desc[UR4][R6.64] ;  /* 0x0000000406007981 */ /* 0x000ea4000c1e1900 */
[----:B---3--:R-:W-:Y:S02]  /*04f0*/  FFMA R27, R25, UR9, R28 ;  /* 0x00000009191b7c23 */ /* 0x008fe4000800001c */
[----:B------:R-:W3:Y:S02]  /*0500*/  LDG.E R25, desc[UR4][R6.64+0x4] ;  /* 0x0000040406197981 */ /* 0x000ee4000c1e1900 */
[----:B-----5:R-:W-:Y:S02]  /*0510*/  FFMA R28, R24, UR10, R27 ;  /* 0x0000000a181c7c23 */ /* 0x020fe4000800001b */
[----:B------:R-:W5:Y:S02]  /*0520*/  LDG.E R24, desc[UR4][R6.64+0x8] ;  /* 0x0000080406187981 */ /* 0x000f64000c1e1900 */
[----:B----4-:R-:W-:Y:S01]  /*0530*/  FFMA R27, R23, UR11, R28 ;  /* 0x0000000b171b7c23 */ /* 0x010fe2000800001c */
[----:B------:R-:W4:Y:S01]  /*0540*/  LDCU.128 UR8, c[0x3][0x60] ;  /* 0x00c00c00ff0877ac */ /* 0x000f220008000c00 */
[----:B------:R-:W5:Y:S02]  /*0550*/  LDG.E R23, desc[UR4][R6.64+0xc] ;  /* 0x00000c0406177981 */ /* 0x000f64000c1e1900 */
[----:B-1----:R-:W-:-:S02]  /*0560*/  FFMA R27, R22, UR12, R27 ;  /* 0x0000000c161b7c23 */ /* 0x002fc4000800001b */
[----:B------:R-:W5:Y:S02]  /*0570*/  LDG.E R22, desc[UR4][R6.64+0x10] ;  /* 0x0000100406167981 */ /* 0x000f64000c1e1900 */
[----:B------:R-:W-:-:S04]  /*0580*/  FFMA R26, R26, UR13, R27 ;  /* 0x0000000d1a1a7c23 */ /* 0x000fc8000800001b */
[----:B0-----:R-:W-:Y:S02]  /*0590*/  FFMA R5, R21, UR14, R26 ;  /* 0x0000000e15057c23 */ /* 0x001fe4000800001a */
[----:B------:R-:W5:Y:S02]  /*05a0*/  LDG.E R21, desc[UR4][R6.64+0x14] ;  /* 0x0000140406157981 */ /* 0x000f64000c1e1900 */
[----:B------:R-:W-:Y:S02]  /*05b0*/  FFMA R27, R20, UR15, R5 ;  /* 0x0000000f141b7c23 */ /* 0x000fe40008000005 */
[----:B------:R-:W5:Y:S01]  /*05c0*/  LDG.E R20, desc[UR4][R6.64+0x18] ;  /* 0x0000180406147981 */ /* 0x000f62000c1e1900 */
[C---:B------:R-:W-:Y:S01]  /*05d0*/  IMAD.WIDE R4, R15.reuse, 0x4, R6 ;  /* 0x000000040f047825 */ /* 0x040fe200078e0206 */
[----:B------:R-:W-:Y:S01]  /*05e0*/  LEA R18, R15, R18, 0x1 ;  /* 0x000000120f127211 */ /* 0x000fe200078e08ff */
[----:B------:R-:W0:Y:S01]  /*05f0*/  LDCU.128 UR12, c[0x3][0x70] ;  /* 0x00c00e00ff0c77ac */ /* 0x000e220008000c00 */
[----:B------:R-:W5:Y:S01]  /*0600*/  LDG.E R26, desc[UR4][R6.64+0x1c] ;  /* 0x00001c04061a7981 */ /* 0x000f62000c1e1900 */
[----:B----4-:R-:W-:-:S03]  /*0610*/  FFMA R29, R14, UR8, R27 ;  /* 0x000000080e1d7c23 */ /* 0x010fc6000800001b */
[----:B------:R-:W4:Y:S04]  /*0620*/  LDG.E R27, desc[UR4][R4.64] ;  /* 0x00000004041b7981 */ /* 0x000f28000c1e1900 */
[----:B------:R-:W4:Y:S01]  /*0630*/  LDG.E R14, desc[UR4][R4.64+0x4] ;  /* 0x00000404040e7981 */ /* 0x000f22000c1e1900 */
[----:B------:R-:W-:-:S04]  /*0640*/  IMAD.WIDE R2, R18, 0x4, R2 ;  /* 0x0000000412027825 */ /* 0x000fc800078e0202 */
[----:B------:R-:W-:Y:S02]  /*0650*/  FFMA R18, R8, UR9, R29 ;  /* 0x0000000908127c23 */ /* 0x000fe4000800001d */
[----:B------:R-:W4:Y:S02]  /*0660*/  LDG.E R8, desc[UR4][R4.64+0x8] ;  /* 0x0000080404087981 */ /* 0x000f24000c1e1900 */
[----:B------:R-:W-:Y:S02]  /*0670*/  FFMA R11, R11, UR10, R18 ;  /* 0x0000000a0b0b7c23 */ /* 0x000fe40008000012 */
[----:B------:R-:W4:Y:S04]  /*0680*/  LDG.E R6, desc[UR4][R4.64+0xc] ;  /* 0x00000c0404067981 */ /* 0x000f28000c1e1900 */
[----:B------:R-:W4:Y:S01]  /*0690*/  LDG.E R7, desc[UR4][R4.64+0x10] ;  /* 0x0000100404077981 */ /* 0x000f22000c1e1900 */
[----:B------:R-:W-:Y:S01]  /*06a0*/  FFMA R12, R12, UR11, R11 ;  /* 0x0000000b0c0c7c23 */ /* 0x000fe2000800000b */
[----:B------:R-:W2:Y:S02]  /*06b0*/  LDCU.128 UR8, c[0x3][0x80] ;  /* 0x00c01000ff0877ac */ /* 0x000ea40008000c00 */
[----:B------:R-:W4:Y:S01]  /*06c0*/  LDG.E R11, desc[UR4][R4.64+0x14] ;  /* 0x00001404040b7981 */ /* 0x000f22000c1e1900 */
[----:B0-----:R-:W-:-:S03]  /*06d0*/  FFMA R29, R9, UR12, R12 ;  /* 0x0000000c091d7c23 */ /* 0x001fc6000800000c */
[----:B------:R-:W4:Y:S01]  /*06e0*/  LDG.E R9, desc[UR4][R4.64+0x18] ;  /* 0x0000180404097981 */ /* 0x000f22000c1e1900 */
[----:B------:R-:W-:-:S03]  /*06f0*/  FFMA R18, R16, UR13, R29 ;  /* 0x0000000d10127c23 */ /* 0x000fc6000800001d */
[----:B------:R5:W4:Y:S01]  /*0700*/  LDG.E R12, desc[UR4][R4.64+0x1c] ;  /* 0x00001c04040c7981 */ /* 0x000b22000c1e1900 */
[----:B------:R-:W-:-:S03]  /*0710*/  FFMA R18, R17, UR14, R18 ;  /* 0x0000000e11127c23 */ /* 0x000fc60008000012 */
[----:B------:R-:W4:Y:S01]  /*0720*/  LDG.E R16, desc[UR4][R2.64] ;  /* 0x0000000402107981 */ /* 0x000f22000c1e1900 */
[----:B------:R-:W-:Y:S01]  /*0730*/  FFMA R19, R19, UR15, R18 ;  /* 0x0000000f13137c23 */ /* 0x000fe20008000012 */
[----:B------:R-:W0:Y:S02]  /*0740*/  LDCU.128 UR12, c[0x3][0x90] ;  /* 0x00c01200ff0c77ac */ /* 0x000e240008000c00 */
[----:B------:R-:W4:Y:S04]  /*0750*/  LDG.E R17, desc[UR4][R2.64+0x4] ;  /* 0x0000040402117981 */ /* 0x000f28000c1e1900 */
[----:B------:R-:W4:Y:S01]  /*0760*/  LDG.E R18, desc[UR4][R2.64+0x8] ;  /* 0x0000080402127981 */ /* 0x000f22000c1e1900 */
[----:B--2---:R-:W-:-:S03]  /*0770*/  FFMA R28, R0, UR8, R19 ;  /* 0x00000008001c7c23 */ /* 0x004fc60008000013 */
[----:B------:R-:W2:Y:S01]  /*0780*/  LDG.E R0, desc[UR4][R2.64+0xc] ;  /* 0x00000c0402007981 */ /* 0x000ea2000c1e1900 */
[----:B---3--:R-:W-:-:S03]  /*0790*/  FFMA R25, R25, UR9, R28 ;  /* 0x0000000919197c23 */ /* 0x008fc6000800001c */
[----:B------:R-:W3:Y:S01]  /*07a0*/  LDG.E R19, desc[UR4][R2.64+0x10] ;  /* 0x0000100402137981 */ /* 0x000ee2000c1e1900 */
[----:B-----5:R-:W-:-:S03]  /*07b0*/  FFMA R4, R24, UR10, R25 ;  /* 0x0000000a18047c23 */ /* 0x020fc60008000019 */
[----:B------:R-:W5:Y:S01]  /*07c0*/  LDG.E R24, desc[UR4][R2.64+0x14] ;  /* 0x0000140402187981 */ /* 0x000f62000c1e1900 */
[----:B------:R-:W-:-:S03]  /*07d0*/  FFMA R25, R23, UR11, R4 ;  /* 0x0000000b17197c23 */ /* 0x000fc60008000004 */
[----:B------:R-:W5:Y:S01]  /*07e0*/  LDG.E R23, desc[UR4][R2.64+0x18] ;  /* 0x0000180402177981 */ /* 0x000f62000c1e1900 */
[----:B------:R-:W-:-:S04]  /*07f0*/  IMAD.WIDE R4, R15, 0x4, R2 ;  /* 0x000000040f047825 */ /* 0x000fc800078e0202 */
[----:B0-----:R-:W-:Y:S01]  /*0800*/  FFMA R28, R22, UR12, R25 ;  /* 0x0000000c161c7c23 */ /* 0x001fe20008000019 */
[----:B------:R-:W4:Y:S01]  /*0810*/  LDCU.128 UR8, c[0x3][0xa0] ;  /* 0x00c01400ff0877ac */ /* 0x000f220008000c00 */
[----:B------:R-:W5:Y:S04]  /*0820*/  LDG.E R15, desc[UR4][R2.64+0x1c] ;  /* 0x00001c04020f7981 */ /* 0x000f68000c1e1900 */
[----:B------:R-:W5:Y:S01]  /*0830*/  LDG.E R22, desc[UR4][R4.64] ;  /* 0x0000000404167981 */ /* 0x000f62000c1e1900 */
[----:B------:R-:W-:-:S03]  /*0840*/  FFMA R25, R21, UR13, R28 ;  /* 0x0000000d15197c23 */ /* 0x000fc6000800001c */
[----:B------:R-:W5:Y:S01]  /*0850*/  LDG.E R21, desc[UR4][R4.64+0x4] ;  /* 0x0000040404157981 */ /* 0x000f62000c1e1900 */
[----:B------:R-:W-:-:S03]  /*0860*/  FFMA R29, R20, UR14, R25 ;  /* 0x0000000e141d7c23 */ /* 0x000fc60008000019 */
[----:B------:R-:W5:Y:S01]  /*0870*/  LDG.E R25, desc[UR4][R4.64+0x8] ;  /* 0x0000080404197981 */ /* 0x000f62000c1e1900 */
[----:B------:R-:W-:Y:S01]  /*0880*/  FFMA R26, R26, UR15, R29 ;  /* 0x0000000f1a1a7c23 */ /* 0x000fe2000800001d */
[----:B------:R-:W0:Y:S02]  /*0890*/  LDCU.128 UR12, c[0x3][0xb0] ;  /* 0x00c01600ff0c77ac */ /* 0x000e240008000c00 */
[----:B------:R-:W5:Y:S04]  /*08a0*/  LDG.E R20, desc[UR4][R4.64+0xc] ;  /* 0x00000c0404147981 */ /* 0x000f68000c1e1900 */
[----:B------:R-:W5:Y:S01]  /*08b0*/  LDG.E R2, desc[UR4][R4.64+0x10] ;  /* 0x0000100404027981 */ /* 0x000f62000c1e1900 */
[----:B----4-:R-:W-:-:S03]  /*08c0*/  FFMA R27, R27, UR8, R26 ;  /* 0x000000081b1b7c23 */ /* 0x010fc6000800001a */
[----:B------:R-:W4:Y:S01]  /*08d0*/  LDG.E R26, desc[UR4][R4.64+0x14] ;  /* 0x00001404041a7981 */ /* 0x000f22000c1e1900 */
[----:B------:R-:W-:-:S03]  /*08e0*/  FFMA R27, R14, UR9, R27 ;  /* 0x000000090e1b7c23 */ /* 0x000fc6000800001b */
[----:B------:R-:W4:Y:S04]  /*08f0*/  LDG.E R14, desc[UR4][R4.64+0x18] ;  /* 0x00001804040e7981 */ /* 0x000f28000c1e1900 */
[----:B------:R1:W4:Y:S01]  /*0900*/  LDG.E R3, desc[UR4][R4.64+0x1c] ;  /* 0x00001c0404037981 */ /* 0x000322000c1e1900 */
[----:B------:R-:W-:-:S04]  /*0910*/  FFMA R27, R8, UR10, R27 ;  /* 0x0000000a081b7c23 */ /* 0x000fc8000800001b */
[----:B------:R-:W-:Y:S01]  /*0920*/  FFMA R6, R6, UR11, R27 ;  /* 0x0000000b06067c23 */ /* 0x000fe2000800001b */
[----:B------:R-:W1:Y:S03]  /*0930*/  LDCU.128 UR8, c[0x3][0xc0] ;  /* 0x00c01800ff0877ac */ /* 0x000e660008000c00 */
[----:B0-----:R-:W-:Y:S01]  /*0940*/  FFMA R6, R7, UR12, R6 ;  /* 0x0000000c07067c23 */ /* 0x001fe20008000006 */
[----:B-1----:R-:W0:Y:S03]  /*0950*/  LDC.64 R4, c[0x0][0x388] ;  /* 0x0000e200ff047b82 */ /* 0x002e260000000a00 */
[----:B------:R-:W-:-:S04]  /*0960*/  FFMA R6, R11, UR13, R6 ;  /* 0x0000000d0b067c23 */ /* 0x000fc80008000006 */
[----:B------:R-:W-:-:S04]  /*0970*/  FFMA R9, R9, UR14, R6 ;  /* 0x0000000e09097c23 */ /* 0x000fc80008000006 */
[----:B------:R-:W-:Y:S01]  /*0980*/  FFMA R9, R12, UR15, R9 ;  /* 0x0000000f0c097c23 */ /* 0x000fe20008000009 */
[----:B------:R-:W3:Y:S03]  /*0990*/  LDCU.128 UR12, c[0x3][0xd0] ;  /* 0x00c01a00ff0c77ac */ /* 0x000ee60008000c00 */
[----:B------:R-:W-:-:S04]  /*09a0*/  FFMA R16, R16, UR8, R9 ;  /* 0x0000000810107c23 */ /* 0x000fc80008000009 */
[----:B------:R-:W-:-:S04]  /*09b0*/  FFMA R17, R17, UR9, R16 ;  /* 0x0000000911117c23 */ /* 0x000fc80008000010 */
[----:B------:R-:W-:Y:S01]  /*09c0*/  FFMA R17, R18, UR10, R17 ;  /* 0x0000000a12117c23 */ /* 0x000fe20008000011 */
[----:B------:R-:W-:-:S04]  /*09d0*/  IMAD R13, R13, 0xf9, R10 ;  /* 0x000000f90d0d7824 */ /* 0x000fc800078e020a */
[----:B0-----:R-:W-:-:S04]  /*09e0*/  IMAD.WIDE R4, R13, 0x4, R4 ;  /* 0x000000040d047825 */ /* 0x001fc800078e0204 */
[----:B--2---:R-:W-:Y:S01]  /*09f0*/  FFMA R0, R0, UR11, R17 ;  /* 0x0000000b00007c23 */ /* 0x004fe20008000011 */
[----:B------:R-:W0:Y:S03]  /*0a00*/  LDCU.128 UR8, c[0x3][0xe0] ;  /* 0x00c01c00ff0877ac */ /* 0x000e260008000c00 */
[----:B---3--:R-:W-:-:S04]  /*0a10*/  FFMA R19, R19, UR12, R0 ;  /* 0x0000000c13137c23 */ /* 0x008fc80008000000 */
[----:B-----5:R-:W-:-:S04]  /*0a20*/  FFMA R24, R24, UR13, R19 ;  /* 0x0000000d18187c23 */ /* 0x020fc80008000013 */
[----:B------:R-:W-:-:S04]  /*0a30*/  FFMA R24, R23, UR14, R24 ;  /* 0x0000000e17187c23 */ /* 0x000fc80008000018 */
[----:B------:R-:W-:Y:S01]  /*0a40*/  FFMA R15, R15, UR15, R24 ;  /* 0x0000000f0f0f7c23 */ /* 0x000fe20008000018 */
[----:B------:R-:W1:Y:S03]  /*0a50*/  LDCU.128 UR12, c[0x3][0xf0] ;  /* 0x00c01e00ff0c77ac */ /* 0x000e660008000c00 */
[----:B0-----:R-:W-:-:S04]  /*0a60*/  FFMA R22, R22, UR8, R15 ;  /* 0x0000000816167c23 */ /* 0x001fc8000800000f */
[----:B------:R-:W-:-:S04]  /*0a70*/  FFMA R22, R21, UR9, R22 ;  /* 0x0000000915167c23 */ /* 0x000fc80008000016 */
[----:B------:R-:W-:-:S04]  /*0a80*/  FFMA R25, R25, UR10, R22 ;  /* 0x0000000a19197c23 */ /* 0x000fc80008000016 */
[----:B------:R-:W-:-:S04]  /*0a90*/  FFMA R25, R20, UR11, R25 ;  /* 0x0000000b14197c23 */ /* 0x000fc80008000019 */
[----:B-1----:R-:W-:-:S04]  /*0aa0*/  FFMA R25, R2, UR12, R25 ;  /* 0x0000000c02197c23 */ /* 0x002fc80008000019 */
[----:B----4-:R-:W-:-:S04]  /*0ab0*/  FFMA R25, R26, UR13, R25 ;  /* 0x0000000d1a197c23 */ /* 0x010fc80008000019 */
[----:B------:R-:W-:-:S04]  /*0ac0*/  FFMA R14, R14, UR14, R25 ;  /* 0x0000000e0e0e7c23 */ /* 0x000fc80008000019 */
[----:B------:R-:W-:-:S05]  /*0ad0*/  FFMA R3, R3, UR15, R14 ;  /* 0x0000000f03037c23 */ /* 0x000fca000800000e */
[----:B------:R-:W-:Y:S01]  /*0ae0*/  STG.E desc[UR4][R4.64], R3 ;  /* 0x0000000304007986 */ /* 0x000fe2000c101904 */
[----:B------:R-:W-:Y:S05]  /*0af0*/  EXIT ;  /* 0x000000000000794d */ /* 0x000fea0003800000 */
.L_x_0:
[----:B------:R-:W-:-:S00]  /*0b00*/  BRA `(.L_x_0) ;  /* 0xfffffffc00fc7947 */ /* 0x000fc0000383ffff */
[----:B------:R-:W-:-:S00]  /*0b10*/  NOP ;  /* 0x0000000000007918 */ /* 0x000fc00000000000 */
        /* <DEDUP_REMOVED lines=14> */
.L_x_1:


//--------------------- .nv.shared.reserved.0     --------------------------
	.section	.nv.shared.reserved.0,"aw",@nobits
	.weak		__nv_reservedSMEM_offset_0_alias
	.size		__nv_reservedSMEM_offset_0_alias, 0, 64
	.other		__nv_reservedSMEM_offset_0_alias,@"STO_CUDA_RESERVED_SHARED STV_DEFAULT"
__nv_reservedSMEM_offset_0_alias:
	.zero		0
	.zero		64


//--------------------- .nv.constant0._Z20crossCorrelateKernelPfS_i --------------------------
	.section	.nv.constant0._Z20crossCorrelateKernelPfS_i,"a",@progbits
	.sectionflags	@""
	.align	4
.nv.constant0._Z20crossCorrelateKernelPfS_i:
	.zero		916


//--------------------- SYMBOLS --------------------------

	.type		.nv.reservedSmem.offset0,@object
	.size		.nv.reservedSmem.offset0,0x4
